//
// Generated by NVIDIA NVVM Compiler
//
// Compiler Build ID: CL-36424714
// Cuda compilation tools, release 13.0, V13.0.88
// Based on NVVM 20.0.0
//

.version 9.0
.target sm_100
.address_size 64

	// .globl	_Z12csr_multiplyPiS_S_S_S_S_

.visible .entry _Z12csr_multiplyPiS_S_S_S_S_(
	.param .u64 .ptr .align 1 _Z12csr_multiplyPiS_S_S_S_S__param_0,
	.param .u64 .ptr .align 1 _Z12csr_multiplyPiS_S_S_S_S__param_1,
	.param .u64 .ptr .align 1 _Z12csr_multiplyPiS_S_S_S_S__param_2,
	.param .u64 .ptr .align 1 _Z12csr_multiplyPiS_S_S_S_S__param_3,
	.param .u64 .ptr .align 1 _Z12csr_multiplyPiS_S_S_S_S__param_4,
	.param .u64 .ptr .align 1 _Z12csr_multiplyPiS_S_S_S_S__param_5
)
{
	.reg .pred 	%p<11>;
	.reg .b32 	%r<178>;
	.reg .b64 	%rd<89>;

	ld.param.u64 	%rd8, [_Z12csr_multiplyPiS_S_S_S_S__param_0];
	ld.param.u64 	%rd6, [_Z12csr_multiplyPiS_S_S_S_S__param_1];
	ld.param.u64 	%rd9, [_Z12csr_multiplyPiS_S_S_S_S__param_2];
	ld.param.u64 	%rd10, [_Z12csr_multiplyPiS_S_S_S_S__param_3];
	ld.param.u64 	%rd11, [_Z12csr_multiplyPiS_S_S_S_S__param_4];
	ld.param.u64 	%rd7, [_Z12csr_multiplyPiS_S_S_S_S__param_5];
	cvta.to.global.u64 	%rd1, %rd11;
	cvta.to.global.u64 	%rd2, %rd9;
	cvta.to.global.u64 	%rd3, %rd10;
	cvta.to.global.u64 	%rd12, %rd8;
	mov.u32 	%r36, %ntid.x;
	mov.u32 	%r37, %ctaid.x;
	mov.u32 	%r38, %tid.x;
	mad.lo.s32 	%r1, %r36, %r37, %r38;
	ld.global.u32 	%r39, [%rd12];
	setp.ge.s32 	%p1, %r1, %r39;
	@%p1 bra 	$L__BB0_15;
	cvta.to.global.u64 	%rd13, %rd6;
	mul.wide.s32 	%rd14, %r1, 4;
	add.s64 	%rd15, %rd13, %rd14;
	ld.global.u32 	%r166, [%rd15];
	ld.global.u32 	%r3, [%rd15+4];
	setp.ge.s32 	%p2, %r166, %r3;
	mov.b32 	%r177, 0;
	@%p2 bra 	$L__BB0_14;
	sub.s32 	%r4, %r3, %r166;
	and.b32  	%r5, %r4, 15;
	sub.s32 	%r43, %r166, %r3;
	setp.gt.u32 	%p3, %r43, -16;
	mov.b32 	%r177, 0;
	@%p3 bra 	$L__BB0_5;
	and.b32  	%r45, %r4, -16;
	neg.s32 	%r162, %r45;
	add.s64 	%rd4, %rd3, 32;
	add.s64 	%rd5, %rd2, 32;
	mov.b32 	%r177, 0;
$L__BB0_4:
	.pragma "nounroll";
	mul.wide.s32 	%rd16, %r166, 4;
	add.s64 	%rd17, %rd4, %rd16;
	add.s64 	%rd18, %rd5, %rd16;
	ld.global.u32 	%r46, [%rd17+-32];
	ld.global.u32 	%r47, [%rd18+-32];
	mul.wide.s32 	%rd19, %r47, 4;
	add.s64 	%rd20, %rd1, %rd19;
	ld.global.u32 	%r48, [%rd20];
	mad.lo.s32 	%r49, %r48, %r46, %r177;
	ld.global.u32 	%r50, [%rd17+-28];
	ld.global.u32 	%r51, [%rd18+-28];
	mul.wide.s32 	%rd21, %r51, 4;
	add.s64 	%rd22, %rd1, %rd21;
	ld.global.u32 	%r52, [%rd22];
	mad.lo.s32 	%r53, %r52, %r50, %r49;
	ld.global.u32 	%r54, [%rd17+-24];
	ld.global.u32 	%r55, [%rd18+-24];
	mul.wide.s32 	%rd23, %r55, 4;
	add.s64 	%rd24, %rd1, %rd23;
	ld.global.u32 	%r56, [%rd24];
	mad.lo.s32 	%r57, %r56, %r54, %r53;
	ld.global.u32 	%r58, [%rd17+-20];
	ld.global.u32 	%r59, [%rd18+-20];
	mul.wide.s32 	%rd25, %r59, 4;
	add.s64 	%rd26, %rd1, %rd25;
	ld.global.u32 	%r60, [%rd26];
	mad.lo.s32 	%r61, %r60, %r58, %r57;
	ld.global.u32 	%r62, [%rd17+-16];
	ld.global.u32 	%r63, [%rd18+-16];
	mul.wide.s32 	%rd27, %r63, 4;
	add.s64 	%rd28, %rd1, %rd27;
	ld.global.u32 	%r64, [%rd28];
	mad.lo.s32 	%r65, %r64, %r62, %r61;
	ld.global.u32 	%r66, [%rd17+-12];
	ld.global.u32 	%r67, [%rd18+-12];
	mul.wide.s32 	%rd29, %r67, 4;
	add.s64 	%rd30, %rd1, %rd29;
	ld.global.u32 	%r68, [%rd30];
	mad.lo.s32 	%r69, %r68, %r66, %r65;
	ld.global.u32 	%r70, [%rd17+-8];
	ld.global.u32 	%r71, [%rd18+-8];
	mul.wide.s32 	%rd31, %r71, 4;
	add.s64 	%rd32, %rd1, %rd31;
	ld.global.u32 	%r72, [%rd32];
	mad.lo.s32 	%r73, %r72, %r70, %r69;
	ld.global.u32 	%r74, [%rd17+-4];
	ld.global.u32 	%r75, [%rd18+-4];
	mul.wide.s32 	%rd33, %r75, 4;
	add.s64 	%rd34, %rd1, %rd33;
	ld.global.u32 	%r76, [%rd34];
	mad.lo.s32 	%r77, %r76, %r74, %r73;
	ld.global.u32 	%r78, [%rd17];
	ld.global.u32 	%r79, [%rd18];
	mul.wide.s32 	%rd35, %r79, 4;
	add.s64 	%rd36, %rd1, %rd35;
	ld.global.u32 	%r80, [%rd36];
	mad.lo.s32 	%r81, %r80, %r78, %r77;
	ld.global.u32 	%r82, [%rd17+4];
	ld.global.u32 	%r83, [%rd18+4];
	mul.wide.s32 	%rd37, %r83, 4;
	add.s64 	%rd38, %rd1, %rd37;
	ld.global.u32 	%r84, [%rd38];
	mad.lo.s32 	%r85, %r84, %r82, %r81;
	ld.global.u32 	%r86, [%rd17+8];
	ld.global.u32 	%r87, [%rd18+8];
	mul.wide.s32 	%rd39, %r87, 4;
	add.s64 	%rd40, %rd1, %rd39;
	ld.global.u32 	%r88, [%rd40];
	mad.lo.s32 	%r89, %r88, %r86, %r85;
	ld.global.u32 	%r90, [%rd17+12];
	ld.global.u32 	%r91, [%rd18+12];
	mul.wide.s32 	%rd41, %r91, 4;
	add.s64 	%rd42, %rd1, %rd41;
	ld.global.u32 	%r92, [%rd42];
	mad.lo.s32 	%r93, %r92, %r90, %r89;
	ld.global.u32 	%r94, [%rd17+16];
	ld.global.u32 	%r95, [%rd18+16];
	mul.wide.s32 	%rd43, %r95, 4;
	add.s64 	%rd44, %rd1, %rd43;
	ld.global.u32 	%r96, [%rd44];
	mad.lo.s32 	%r97, %r96, %r94, %r93;
	ld.global.u32 	%r98, [%rd17+20];
	ld.global.u32 	%r99, [%rd18+20];
	mul.wide.s32 	%rd45, %r99, 4;
	add.s64 	%rd46, %rd1, %rd45;
	ld.global.u32 	%r100, [%rd46];
	mad.lo.s32 	%r101, %r100, %r98, %r97;
	ld.global.u32 	%r102, [%rd17+24];
	ld.global.u32 	%r103, [%rd18+24];
	mul.wide.s32 	%rd47, %r103, 4;
	add.s64 	%rd48, %rd1, %rd47;
	ld.global.u32 	%r104, [%rd48];
	mad.lo.s32 	%r105, %r104, %r102, %r101;
	ld.global.u32 	%r106, [%rd17+28];
	ld.global.u32 	%r107, [%rd18+28];
	mul.wide.s32 	%rd49, %r107, 4;
	add.s64 	%rd50, %rd1, %rd49;
	ld.global.u32 	%r108, [%rd50];
	mad.lo.s32 	%r177, %r108, %r106, %r105;
	add.s32 	%r166, %r166, 16;
	add.s32 	%r162, %r162, 16;
	setp.ne.s32 	%p4, %r162, 0;
	@%p4 bra 	$L__BB0_4;
$L__BB0_5:
	setp.eq.s32 	%p5, %r5, 0;
	@%p5 bra 	$L__BB0_14;
	and.b32  	%r16, %r4, 7;
	setp.lt.u32 	%p6, %r5, 8;
	@%p6 bra 	$L__BB0_8;
	mul.wide.s32 	%rd51, %r166, 4;
	add.s64 	%rd52, %rd3, %rd51;
	ld.global.u32 	%r110, [%rd52];
	add.s64 	%rd53, %rd2, %rd51;
	ld.global.u32 	%r111, [%rd53];
	mul.wide.s32 	%rd54, %r111, 4;
	add.s64 	%rd55, %rd1, %rd54;
	ld.global.u32 	%r112, [%rd55];
	mad.lo.s32 	%r113, %r112, %r110, %r177;
	ld.global.u32 	%r114, [%rd52+4];
	ld.global.u32 	%r115, [%rd53+4];
	mul.wide.s32 	%rd56, %r115, 4;
	add.s64 	%rd57, %rd1, %rd56;
	ld.global.u32 	%r116, [%rd57];
	mad.lo.s32 	%r117, %r116, %r114, %r113;
	ld.global.u32 	%r118, [%rd52+8];
	ld.global.u32 	%r119, [%rd53+8];
	mul.wide.s32 	%rd58, %r119, 4;
	add.s64 	%rd59, %rd1, %rd58;
	ld.global.u32 	%r120, [%rd59];
	mad.lo.s32 	%r121, %r120, %r118, %r117;
	ld.global.u32 	%r122, [%rd52+12];
	ld.global.u32 	%r123, [%rd53+12];
	mul.wide.s32 	%rd60, %r123, 4;
	add.s64 	%rd61, %rd1, %rd60;
	ld.global.u32 	%r124, [%rd61];
	mad.lo.s32 	%r125, %r124, %r122, %r121;
	ld.global.u32 	%r126, [%rd52+16];
	ld.global.u32 	%r127, [%rd53+16];
	mul.wide.s32 	%rd62, %r127, 4;
	add.s64 	%rd63, %rd1, %rd62;
	ld.global.u32 	%r128, [%rd63];
	mad.lo.s32 	%r129, %r128, %r126, %r125;
	ld.global.u32 	%r130, [%rd52+20];
	ld.global.u32 	%r131, [%rd53+20];
	mul.wide.s32 	%rd64, %r131, 4;
	add.s64 	%rd65, %rd1, %rd64;
	ld.global.u32 	%r132, [%rd65];
	mad.lo.s32 	%r133, %r132, %r130, %r129;
	ld.global.u32 	%r134, [%rd52+24];
	ld.global.u32 	%r135, [%rd53+24];
	mul.wide.s32 	%rd66, %r135, 4;
	add.s64 	%rd67, %rd1, %rd66;
	ld.global.u32 	%r136, [%rd67];
	mad.lo.s32 	%r137, %r136, %r134, %r133;
	ld.global.u32 	%r138, [%rd52+28];
	ld.global.u32 	%r139, [%rd53+28];
	mul.wide.s32 	%rd68, %r139, 4;
	add.s64 	%rd69, %rd1, %rd68;
	ld.global.u32 	%r140, [%rd69];
	mad.lo.s32 	%r177, %r140, %r138, %r137;
	add.s32 	%r166, %r166, 8;
$L__BB0_8:
	setp.eq.s32 	%p7, %r16, 0;
	@%p7 bra 	$L__BB0_14;
	and.b32  	%r22, %r4, 3;
	setp.lt.u32 	%p8, %r16, 4;
	@%p8 bra 	$L__BB0_11;
	mul.wide.s32 	%rd70, %r166, 4;
	add.s64 	%rd71, %rd3, %rd70;
	ld.global.u32 	%r142, [%rd71];
	add.s64 	%rd72, %rd2, %rd70;
	ld.global.u32 	%r143, [%rd72];
	mul.wide.s32 	%rd73, %r143, 4;
	add.s64 	%rd74, %rd1, %rd73;
	ld.global.u32 	%r144, [%rd74];
	mad.lo.s32 	%r145, %r144, %r142, %r177;
	ld.global.u32 	%r146, [%rd71+4];
	ld.global.u32 	%r147, [%rd72+4];
	mul.wide.s32 	%rd75, %r147, 4;
	add.s64 	%rd76, %rd1, %rd75;
	ld.global.u32 	%r148, [%rd76];
	mad.lo.s32 	%r149, %r148, %r146, %r145;
	ld.global.u32 	%r150, [%rd71+8];
	ld.global.u32 	%r151, [%rd72+8];
	mul.wide.s32 	%rd77, %r151, 4;
	add.s64 	%rd78, %rd1, %rd77;
	ld.global.u32 	%r152, [%rd78];
	mad.lo.s32 	%r153, %r152, %r150, %r149;
	ld.global.u32 	%r154, [%rd71+12];
	ld.global.u32 	%r155, [%rd72+12];
	mul.wide.s32 	%rd79, %r155, 4;
	add.s64 	%rd80, %rd1, %rd79;
	ld.global.u32 	%r156, [%rd80];
	mad.lo.s32 	%r177, %r156, %r154, %r153;
	add.s32 	%r166, %r166, 4;
$L__BB0_11:
	setp.eq.s32 	%p9, %r22, 0;
	@%p9 bra 	$L__BB0_14;
	neg.s32 	%r174, %r22;
$L__BB0_13:
	.pragma "nounroll";
	mul.wide.s32 	%rd81, %r166, 4;
	add.s64 	%rd82, %rd2, %rd81;
	add.s64 	%rd83, %rd3, %rd81;
	ld.global.u32 	%r157, [%rd83];
	ld.global.u32 	%r158, [%rd82];
	mul.wide.s32 	%rd84, %r158, 4;
	add.s64 	%rd85, %rd1, %rd84;
	ld.global.u32 	%r159, [%rd85];
	mad.lo.s32 	%r177, %r159, %r157, %r177;
	add.s32 	%r166, %r166, 1;
	add.s32 	%r174, %r174, 1;
	setp.ne.s32 	%p10, %r174, 0;
	@%p10 bra 	$L__BB0_13;
$L__BB0_14:
	cvta.to.global.u64 	%rd86, %rd7;
	add.s64 	%rd88, %rd86, %rd14;
	ld.global.u32 	%r160, [%rd88];
	add.s32 	%r161, %r160, %r177;
	st.global.u32 	[%rd88], %r161;
$L__BB0_15:
	ret;

}


// ===== COMPILED SASS (sm_100) =====

	.target	sm_100

	.elftype	@"ET_EXEC"


//--------------------- .note.nv.tkinfo           --------------------------
	.section	.note.nv.tkinfo,"",@"SHT_NOTE"
	.sectionflags	@"SHF_NOTE_NV_TKINFO"
	.tkinfo
        /*0018*/ 	.word	0x00000002
        /*0030*/ 	.string	""
        /*0030*/ 	.string	"ptxas"
        /*0030*/ 	.string	"Cuda compilation tools, release 13.0, V13.0.88"
        /*0030*/ 	.string	"Build cuda_13.0.r13.0/compiler.36424714_0"
        /*0030*/ 	.string	"-arch sm_100 -m 64 "



//--------------------- .note.nv.cuinfo           --------------------------
	.section	.note.nv.cuinfo,"",@"SHT_NOTE"
	.sectionflags	@"SHF_NOTE_NV_CUINFO"
        /*0018*/ 	.short	0x0002
        /*001a*/ 	.short	0x0064
        /*001c*/ 	.short	0x0082
	.zero		2


//--------------------- .nv.info                  --------------------------
	.section	.nv.info,"",@"SHT_CUDA_INFO"
	.align	4


	//----- nvinfo : EIATTR_REGCOUNT
	.align		4
        /*0000*/ 	.byte	0x04, 0x2f
        /*0002*/ 	.short	(.L_1 - .L_0)
	.align		4
.L_0:
        /*0004*/ 	.word	index@(_Z12csr_multiplyPiS_S_S_S_S_)
        /*0008*/ 	.word	0x00000020


	//----- nvinfo : EIATTR_FRAME_SIZE
	.align		4
.L_1:
        /*000c*/ 	.byte	0x04, 0x11
        /*000e*/ 	.short	(.L_3 - .L_2)
	.align		4
.L_2:
        /*0010*/ 	.word	index@(_Z12csr_multiplyPiS_S_S_S_S_)
        /*0014*/ 	.word	0x00000000


	//----- nvinfo : EIATTR_MIN_STACK_SIZE
	.align		4
.L_3:
        /*0018*/ 	.byte	0x04, 0x12
        /*001a*/ 	.short	(.L_5 - .L_4)
	.align		4
.L_4:
        /*001c*/ 	.word	index@(_Z12csr_multiplyPiS_S_S_S_S_)
        /*0020*/ 	.word	0x00000000
.L_5:


//--------------------- .nv.compat                --------------------------
	.section	.nv.compat,"",@"SHT_CUDA_COMPAT_INFO"
	.align	4
        /*0000*/ 	.byte	0x02, 0x09, 0x00, 0x00, 0x02, 0x02, 0x01, 0x00, 0x02, 0x05, 0x05, 0x00, 0x03, 0x07, 0x01, 0x01
        /*0010*/ 	.byte	0x02, 0x03, 0x00, 0x00, 0x02, 0x06, 0x01, 0x00, 0x04, 0x0b, 0x08, 0x00, 0x09, 0x00, 0x00, 0x00
        /*0020*/ 	.byte	0x00, 0x00, 0x00, 0x00


//--------------------- .nv.info._Z12csr_multiplyPiS_S_S_S_S_ --------------------------
	.section	.nv.info._Z12csr_multiplyPiS_S_S_S_S_,"",@"SHT_CUDA_INFO"
	.sectionflags	@""
	.align	4


	//----- nvinfo : EIATTR_CUDA_API_VERSION
	.align		4
        /*0000*/ 	.byte	0x04, 0x37
        /*0002*/ 	.short	(.L_7 - .L_6)
.L_6:
        /*0004*/ 	.word	0x00000082


	//----- nvinfo : EIATTR_KPARAM_INFO
	.align		4
.L_7:
        /*0008*/ 	.byte	0x04, 0x17
        /*000a*/ 	.short	(.L_9 - .L_8)
.L_8:
        /*000c*/ 	.word	0x00000000
        /*0010*/ 	.short	0x0005
        /*0012*/ 	.short	0x0028
        /*0014*/ 	.byte	0x00, 0xf5, 0x21, 0x00


	//----- nvinfo : EIATTR_KPARAM_INFO
	.align		4
.L_9:
        /*0018*/ 	.byte	0x04, 0x17
        /*001a*/ 	.short	(.L_11 - .L_10)
.L_10:
        /*001c*/ 	.word	0x00000000
        /*0020*/ 	.short	0x0004
        /*0022*/ 	.short	0x0020
        /*0024*/ 	.byte	0x00, 0xf5, 0x21, 0x00


	//----- nvinfo : EIATTR_KPARAM_INFO
	.align		4
.L_11:
        /*0028*/ 	.byte	0x04, 0x17
        /*002a*/ 	.short	(.L_13 - .L_12)
.L_12:
        /*002c*/ 	.word	0x00000000
        /*0030*/ 	.short	0x0003
        /*0032*/ 	.short	0x0018
        /*0034*/ 	.byte	0x00, 0xf5, 0x21, 0x00


	//----- nvinfo : EIATTR_KPARAM_INFO
	.align		4
.L_13:
        /*0038*/ 	.byte	0x04, 0x17
        /*003a*/ 	.short	(.L_15 - .L_14)
.L_14:
        /*003c*/ 	.word	0x00000000
        /*0040*/ 	.short	0x0002
        /*0042*/ 	.short	0x0010
        /*0044*/ 	.byte	0x00, 0xf5, 0x21, 0x00


	//----- nvinfo : EIATTR_KPARAM_INFO
	.align		4
.L_15:
        /*0048*/ 	.byte	0x04, 0x17
        /*004a*/ 	.short	(.L_17 - .L_16)
.L_16:
        /*004c*/ 	.word	0x00000000
        /*0050*/ 	.short	0x0001
        /*0052*/ 	.short	0x0008
        /*0054*/ 	.byte	0x00, 0xf5, 0x21, 0x00


	//----- nvinfo : EIATTR_KPARAM_INFO
	.align		4
.L_17:
        /*0058*/ 	.byte	0x04, 0x17
        /*005a*/ 	.short	(.L_19 - .L_18)
.L_18:
        /*005c*/ 	.word	0x00000000
        /*0060*/ 	.short	0x0000
        /*0062*/ 	.short	0x0000
        /*0064*/ 	.byte	0x00, 0xf5, 0x21, 0x00


	//----- nvinfo : EIATTR_SPARSE_MMA_MASK
	.align		4
.L_19:
        /*0068*/ 	.byte	0x03, 0x50
        /*006a*/ 	.short	0x0000


	//----- nvinfo : EIATTR_MAXREG_COUNT
	.align		4
        /*006c*/ 	.byte	0x03, 0x1b
        /*006e*/ 	.short	0x00ff


	//----- nvinfo : EIATTR_MERCURY_ISA_VERSION
	.align		4
        /*0070*/ 	.byte	0x03, 0x5f
        /*0072*/ 	.short	0x0101


	//----- nvinfo : EIATTR_VRC_CTA_INIT_COUNT
	.align		4
        /*0074*/ 	.byte	0x02, 0x4a
	.zero		1
	.zero		1


	//----- nvinfo : EIATTR_EXIT_INSTR_OFFSETS
	.align		4
        /*0078*/ 	.byte	0x04, 0x1c
        /*007a*/ 	.short	(.L_21 - .L_20)


	//   ....[0]....
.L_20:
        /*007c*/ 	.word	0x00000090


	//   ....[1]....
        /*0080*/ 	.word	0x00000e80


	//----- nvinfo : EIATTR_CRS_STACK_SIZE
	.align		4
.L_21:
        /*0084*/ 	.byte	0x04, 0x1e
        /*0086*/ 	.short	(.L_23 - .L_22)
.L_22:
        /*0088*/ 	.word	0x00000000


	//----- nvinfo : EIATTR_CBANK_PARAM_SIZE
	.align		4
.L_23:
        /*008c*/ 	.byte	0x03, 0x19
        /*008e*/ 	.short	0x0030


	//----- nvinfo : EIATTR_PARAM_CBANK
	.align		4
        /*0090*/ 	.byte	0x04, 0x0a
        /*0092*/ 	.short	(.L_25 - .L_24)
	.align		4
.L_24:
        /*0094*/ 	.word	index@(.nv.constant0._Z12csr_multiplyPiS_S_S_S_S_)
        /*0098*/ 	.short	0x0380
        /*009a*/ 	.short	0x0030


	//----- nvinfo : EIATTR_SW_WAR
	.align		4
.L_25:
        /*009c*/ 	.byte	0x04, 0x36
        /*009e*/ 	.short	(.L_27 - .L_26)
.L_26:
        /*00a0*/ 	.word	0x00000008
.L_27:


//--------------------- .nv.callgraph             --------------------------
	.section	.nv.callgraph,"",@"SHT_CUDA_CALLGRAPH"
	.align	4
	.sectionentsize	8
	.align		4
        /*0000*/ 	.word	0x00000000
	.align		4
        /*0004*/ 	.word	0xffffffff
	.align		4
        /*0008*/ 	.word	0x00000000
	.align		4
        /*000c*/ 	.word	0xfffffffe
	.align		4
        /*0010*/ 	.word	0x00000000
	.align		4
        /*0014*/ 	.word	0xfffffffd
	.align		4
        /*0018*/ 	.word	0x00000000
	.align		4
        /*001c*/ 	.word	0xfffffffc


//--------------------- .text._Z12csr_multiplyPiS_S_S_S_S_ --------------------------
	.section	.text._Z12csr_multiplyPiS_S_S_S_S_,"ax",@progbits
	.align	128
        .global         _Z12csr_multiplyPiS_S_S_S_S_
        .type           _Z12csr_multiplyPiS_S_S_S_S_,@function
        .size           _Z12csr_multiplyPiS_S_S_S_S_,(.L_x_11 - _Z12csr_multiplyPiS_S_S_S_S_)
        .other          _Z12csr_multiplyPiS_S_S_S_S_,@"STO_CUDA_ENTRY STV_DEFAULT"
_Z12csr_multiplyPiS_S_S_S_S_:
.text._Z12csr_multiplyPiS_S_S_S_S_:
[----:B------:R-:W-:Y:S08]  /*0000*/  LDC R1, c[0x0][0x37c] ;  /* 0x0000df00ff017b82 */ /* 0x000ff00000000800 */
[----:B------:R-:W0:Y:S01]  /*0010*/  LDC.64 R2, c[0x0][0x380] ;  /* 0x0000e000ff027b82 */ /* 0x000e220000000a00 */
[----:B------:R-:W0:Y:S02]  /*0020*/  LDCU.64 UR4, c[0x0][0x358] ;  /* 0x00006b00ff0477ac */ /* 0x000e240008000a00 */
[----:B0-----:R-:W2:Y:S01]  /*0030*/  LDG.E R3, desc[UR4][R2.64] ;  /* 0x0000000402037981 */ /* 0x001ea2000c1e1900 */
[----:B------:R-:W0:Y:S01]  /*0040*/  LDCU UR6, c[0x0][0x360] ;  /* 0x00006c00ff0677ac */ /* 0x000e220008000800 */
[----:B------:R-:W0:Y:S01]  /*0050*/  S2R R0, SR_CTAID.X ;  /* 0x0000000000007919 */ /* 0x000e220000002500 */
[----:B------:R-:W0:Y:S02]  /*0060*/  S2R R5, SR_TID.X ;  /* 0x0000000000057919 */ /* 0x000e240000002100 */
[----:B0-----:R-:W-:-:S05]  /*0070*/  IMAD R0, R0, UR6, R5 ;  /* 0x0000000600007c24 */ /* 0x001fca000f8e0205 */
[----:B--2---:R-:W-:-:S13]  /*0080*/  ISETP.GE.AND P0, PT, R0, R3, PT ;  /* 0x000000030000720c */ /* 0x004fda0003f06270 */
[----:B------:R-:W-:Y:S05]  /*0090*/  @P0 EXIT ;  /* 0x000000000000094d */ /* 0x000fea0003800000 */
[----:B------:R-:W0:Y:S02]  /*00a0*/  LDC.64 R2, c[0x0][0x388] ;  /* 0x0000e200ff027b82 */ /* 0x000e240000000a00 */
[----:B0-----:R-:W-:-:S05]  /*00b0*/  IMAD.WIDE R2, R0, 0x4, R2 ;  /* 0x0000000400027825 */ /* 0x001fca00078e0202 */
[----:B------:R-:W2:Y:S04]  /*00c0*/  LDG.E R4, desc[UR4][R2.64] ;  /* 0x0000000402047981 */ /* 0x000ea8000c1e1900 */
[----:B------:R-:W2:Y:S01]  /*00d0*/  LDG.E R6, desc[UR4][R2.64+0x4] ;  /* 0x0000040402067981 */ /* 0x000ea2000c1e1900 */
[----:B------:R-:W-:Y:S01]  /*00e0*/  BSSY.RECONVERGENT B0, `(.L_x_0) ;  /* 0x00000d4000007945 */ /* 0x000fe20003800200 */
[----:B------:R-:W-:Y:S01]  /*00f0*/  HFMA2 R22, -RZ, RZ, 0, 0 ;  /* 0x00000000ff167431 */ /* 0x000fe200000001ff */
[----:B--2---:R-:W-:-:S13]  /*0100*/  ISETP.GE.AND P0, PT, R4, R6, PT ;  /* 0x000000060400720c */ /* 0x004fda0003f06270 */
[----:B------:R-:W-:Y:S05]  /*0110*/  @P0 BRA `(.L_x_1) ;  /* 0x0000000c00400947 */ /* 0x000fea0003800000 */
[----:B------:R-:W-:Y:S01]  /*0120*/  MOV R3, R4 ;  /* 0x0000000400037202 */ /* 0x000fe20000000f00 */
[----:B------:R-:W-:Y:S01]  /*0130*/  BSSY.RECONVERGENT B1, `(.L_x_2) ;  /* 0x0000068000017945 */ /* 0x000fe20003800200 */
[----:B------:R-:W-:Y:S02]  /*0140*/  MOV R22, RZ ;  /* 0x000000ff00167202 */ /* 0x000fe40000000f00 */
[CC--:B------:R-:W-:Y:S02]  /*0150*/  IADD3 R4, PT, PT, R6.reuse, -R3.reuse, RZ ;  /* 0x8000000306047210 */ /* 0x0c0fe40007ffe0ff */
[----:B------:R-:W-:Y:S02]  /*0160*/  IADD3 R6, PT, PT, -R6, R3, RZ ;  /* 0x0000000306067210 */ /* 0x000fe40007ffe1ff */
[----:B------:R-:W-:Y:S02]  /*0170*/  LOP3.LUT R5, R4, 0xf, RZ, 0xc0, !PT ;  /* 0x0000000f04057812 */ /* 0x000fe400078ec0ff */
[----:B------:R-:W-:-:S02]  /*0180*/  ISETP.GT.U32.AND P1, PT, R6, -0x10, PT ;  /* 0xfffffff00600780c */ /* 0x000fc40003f24070 */
[----:B------:R-:W-:-:S11]  /*0190*/  ISETP.NE.AND P0, PT, R5, RZ, PT ;  /* 0x000000ff0500720c */ /* 0x000fd60003f05270 */
[----:B------:R-:W-:Y:S05]  /*01a0*/  @P1 BRA `(.L_x_3) ;  /* 0x0000000400801947 */ /* 0x000fea0003800000 */
[----:B------:R-:W0:Y:S01]  /*01b0*/  LDC.64 R12, c[0x0][0x390] ;  /* 0x0000e400ff0c7b82 */ /* 0x000e220000000a00 */
[----:B------:R-:W-:Y:S02]  /*01c0*/  LOP3.LUT R2, R4, 0xfffffff0, RZ, 0xc0, !PT ;  /* 0xfffffff004027812 */ /* 0x000fe400078ec0ff */
[----:B------:R-:W-:Y:S02]  /*01d0*/  MOV R22, RZ ;  /* 0x000000ff00167202 */ /* 0x000fe40000000f00 */
[----:B------:R-:W-:-:S03]  /*01e0*/  IADD3 R2, PT, PT, -R2, RZ, RZ ;  /* 0x000000ff02027210 */ /* 0x000fc60007ffe1ff */
[----:B------:R-:W1:Y:S01]  /*01f0*/  LDC.64 R14, c[0x0][0x398] ;  /* 0x0000e600ff0e7b82 */ /* 0x000e620000000a00 */
[----:B0-----:R-:W-:-:S04]  /*0200*/  IADD3 R12, P2, PT, R12, 0x20, RZ ;  /* 0x000000200c0c7810 */ /* 0x001fc80007f5e0ff */
[----:B------:R-:W-:Y:S02]  /*0210*/  IADD3.X R13, PT, PT, RZ, R13, RZ, P2, !PT ;  /* 0x0000000dff0d7210 */ /* 0x000fe400017fe4ff */
[----:B-1----:R-:W-:-:S04]  /*0220*/  IADD3 R14, P1, PT, R14, 0x20, RZ ;  /* 0x000000200e0e7810 */ /* 0x002fc80007f3e0ff */
[----:B------:R-:W-:-:S09]  /*0230*/  IADD3.X R15, PT, PT, RZ, R15, RZ, P1, !PT ;  /* 0x0000000fff0f7210 */ /* 0x000fd20000ffe4ff */
.L_x_4:
[C---:B------:R-:W-:Y:S01]  /*0240*/  IMAD.WIDE R20, R3.reuse, 0x4, R12 ;  /* 0x0000000403147825 */ /* 0x040fe200078e020c */
[----:B------:R-:W0:Y:S04]  /*0250*/  LDC.64 R16, c[0x0][0x3a0] ;  /* 0x0000e800ff107b82 */ /* 0x000e280000000a00 */
[----:B------:R-:W0:Y:S04]  /*0260*/  LDG.E R19, desc[UR4][R20.64+-0x20] ;  /* 0xffffe00414137981 */ /* 0x000e28000c1e1900 */
[----:B------:R-:W2:Y:S04]  /*0270*/  LDG.E R29, desc[UR4][R20.64+-0x1c] ;  /* 0xffffe404141d7981 */ /* 0x000ea8000c1e1900 */
[----:B------:R-:W3:Y:S01]  /*0280*/  LDG.E R9, desc[UR4][R20.64+-0x18] ;  /* 0xffffe80414097981 */ /* 0x000ee2000c1e1900 */
[----:B------:R-:W-:-:S03]  /*0290*/  IMAD.WIDE R26, R3, 0x4, R14 ;  /* 0x00000004031a7825 */ /* 0x000fc600078e020e */
[----:B------:R-:W4:Y:S04]  /*02a0*/  LDG.E R7, desc[UR4][R20.64+-0x14] ;  /* 0xffffec0414077981 */ /* 0x000f28000c1e1900 */
[----:B------:R-:W5:Y:S04]  /*02b0*/  LDG.E R25, desc[UR4][R26.64+-0x1c] ;  /* 0xffffe4041a197981 */ /* 0x000f68000c1e1900 */
[----:B------:R-:W5:Y:S04]  /*02c0*/  LDG.E R24, desc[UR4][R20.64+-0x10] ;  /* 0xfffff00414187981 */ /* 0x000f68000c1e1900 */
[----:B------:R-:W5:Y:S04]  /*02d0*/  LDG.E R23, desc[UR4][R20.64+-0xc] ;  /* 0xfffff40414177981 */ /* 0x000f68000c1e1900 */
[----:B------:R-:W5:Y:S01]  /*02e0*/  LDG.E R11, desc[UR4][R26.64+-0x18] ;  /* 0xffffe8041a0b7981 */ /* 0x000f62000c1e1900 */
[----:B0-----:R-:W-:-:S06]  /*02f0*/  IMAD.WIDE R18, R19, 0x4, R16 ;  /* 0x0000000413127825 */ /* 0x001fcc00078e0210 */
[----:B------:R-:W5:Y:S04]  /*0300*/  LDG.E R18, desc[UR4][R18.64] ;  /* 0x0000000412127981 */ /* 0x000f68000c1e1900 */
[----:B------:R-:W5:Y:S01]  /*0310*/  LDG.E R19, desc[UR4][R26.64+-0x20] ;  /* 0xffffe0041a137981 */ /* 0x000f62000c1e1900 */
[----:B--2---:R-:W-:-:S05]  /*0320*/  IMAD.WIDE R28, R29, 0x4, R16 ;  /* 0x000000041d1c7825 */ /* 0x004fca00078e0210 */
[----:B------:R-:W2:Y:S01]  /*0330*/  LDG.E R10, desc[UR4][R28.64] ;  /* 0x000000041c0a7981 */ /* 0x000ea2000c1e1900 */
[----:B---3--:R-:W-:-:S06]  /*0340*/  IMAD.WIDE R8, R9, 0x4, R16 ;  /* 0x0000000409087825 */ /* 0x008fcc00078e0210 */
[----:B------:R-:W3:Y:S01]  /*0350*/  LDG.E R8, desc[UR4][R8.64] ;  /* 0x0000000408087981 */ /* 0x000ee2000c1e1900 */
[----:B----4-:R-:W-:-:S03]  /*0360*/  IMAD.WIDE R6, R7, 0x4, R16 ;  /* 0x0000000407067825 */ /* 0x010fc600078e0210 */
[----:B------:R-:W4:Y:S04]  /*0370*/  LDG.E R29, desc[UR4][R20.64+-0x8] ;  /* 0xfffff804141d7981 */ /* 0x000f28000c1e1900 */
[----:B------:R-:W4:Y:S04]  /*0380*/  LDG.E R6, desc[UR4][R6.64] ;  /* 0x0000000406067981 */ /* 0x000f28000c1e1900 */
[----:B------:R-:W4:Y:S04]  /*0390*/  LDG.E R9, desc[UR4][R20.64+-0x4] ;  /* 0xfffffc0414097981 */ /* 0x000f28000c1e1900 */
[----:B------:R-:W4:Y:S01]  /*03a0*/  LDG.E R7, desc[UR4][R20.64] ;  /* 0x0000000414077981 */ /* 0x000f22000c1e1900 */
[----:B-----5:R-:W-:-:S03]  /*03b0*/  IMAD R18, R19, R18, R22 ;  /* 0x0000001213127224 */ /* 0x020fc600078e0216 */
[----:B------:R-:W5:Y:S01]  /*03c0*/  LDG.E R19, desc[UR4][R26.64+-0x14] ;  /* 0xffffec041a137981 */ /* 0x000f62000c1e1900 */
[----:B--2---:R-:W-:Y:S02]  /*03d0*/  IMAD R10, R25, R10, R18 ;  /* 0x0000000a190a7224 */ /* 0x004fe400078e0212 */
[--C-:B------:R-:W-:Y:S01]  /*03e0*/  IMAD.WIDE R24, R24, 0x4, R16.reuse ;  /* 0x0000000418187825 */ /* 0x100fe200078e0210 */
[----:B------:R-:W2:Y:S05]  /*03f0*/  LDG.E R18, desc[UR4][R26.64+-0x10] ;  /* 0xfffff0041a127981 */ /* 0x000eaa000c1e1900 */
[----:B------:R-:W2:Y:S01]  /*0400*/  LDG.E R25, desc[UR4][R24.64] ;  /* 0x0000000418197981 */ /* 0x000ea2000c1e1900 */
[----:B------:R-:W-:-:S04]  /*0410*/  IMAD.WIDE R22, R23, 0x4, R16 ;  /* 0x0000000417167825 */ /* 0x000fc800078e0210 */
[----:B---3--:R-:W-:Y:S02]  /*0420*/  IMAD R8, R11, R8, R10 ;  /* 0x000000080b087224 */ /* 0x008fe400078e020a */
[----:B------:R-:W3:Y:S04]  /*0430*/  LDG.E R11, desc[UR4][R20.64+0x4] ;  /* 0x00000404140b7981 */ /* 0x000ee8000c1e1900 */
[----:B------:R-:W3:Y:S01]  /*0440*/  LDG.E R23, desc[UR4][R22.64] ;  /* 0x0000000416177981 */ /* 0x000ee2000c1e1900 */
[----:B----4-:R-:W-:-:S03]  /*0450*/  IMAD.WIDE R28, R29, 0x4, R16 ;  /* 0x000000041d1c7825 */ /* 0x010fc600078e0210 */
[----:B------:R-:W4:Y:S04]  /*0460*/  LDG.E R24, desc[UR4][R26.64+0x4] ;  /* 0x000004041a187981 */ /* 0x000f28000c1e1900 */
[----:B------:R-:W4:Y:S01]  /*0470*/  LDG.E R22, desc[UR4][R26.64+-0xc] ;  /* 0xfffff4041a167981 */ /* 0x000f22000c1e1900 */
[----:B-----5:R-:W-:-:S03]  /*0480*/  IMAD R6, R19, R6, R8 ;  /* 0x0000000613067224 */ /* 0x020fc600078e0208 */
[----:B------:R-:W5:Y:S01]  /*0490*/  LDG.E R19, desc[UR4][R28.64] ;  /* 0x000000041c137981 */ /* 0x000f62000c1e1900 */
[----:B------:R-:W-:-:S06]  /*04a0*/  IMAD.WIDE R8, R9, 0x4, R16 ;  /* 0x0000000409087825 */ /* 0x000fcc00078e0210 */
[----:B------:R-:W5:Y:S04]  /*04b0*/  LDG.E R8, desc[UR4][R8.64] ;  /* 0x0000000408087981 */ /* 0x000f68000c1e1900 */
[----:B------:R-:W5:Y:S01]  /*04c0*/  LDG.E R28, desc[UR4][R26.64+-0x8] ;  /* 0xfffff8041a1c7981 */ /* 0x000f62000c1e1900 */
[----:B--2---:R-:W-:-:S03]  /*04d0*/  IMAD R18, R18, R25, R6 ;  /* 0x0000001912127224 */ /* 0x004fc600078e0206 */
[----:B------:R-:W2:Y:S04]  /*04e0*/  LDG.E R29, desc[UR4][R20.64+0x1c] ;  /* 0x00001c04141d7981 */ /* 0x000ea8000c1e1900 */
[----:B------:R-:W2:Y:S01]  /*04f0*/  LDG.E R9, desc[UR4][R26.64+-0x4] ;  /* 0xfffffc041a097981 */ /* 0x000ea2000c1e1900 */
[----:B------:R-:W-:-:S03]  /*0500*/  IMAD.WIDE R6, R7, 0x4, R16 ;  /* 0x0000000407067825 */ /* 0x000fc600078e0210 */
[----:B------:R-:W2:Y:S01]  /*0510*/  LDG.E R25, desc[UR4][R20.64+0x14] ;  /* 0x0000140414197981 */ /* 0x000ea2000c1e1900 */
[----:B---3--:R-:W-:-:S03]  /*0520*/  IMAD.WIDE R10, R11, 0x4, R16 ;  /* 0x000000040b0a7825 */ /* 0x008fc600078e0210 */
[----:B------:R-:W3:Y:S01]  /*0530*/  LDG.E R6, desc[UR4][R6.64] ;  /* 0x0000000406067981 */ /* 0x000ee2000c1e1900 */
[----:B----4-:R-:W-:-:S03]  /*0540*/  IMAD R23, R22, R23, R18 ;  /* 0x0000001716177224 */ /* 0x010fc600078e0212 */
[----:B------:R-:W4:Y:S04]  /*0550*/  LDG.E R10, desc[UR4][R10.64] ;  /* 0x000000040a0a7981 */ /* 0x000f28000c1e1900 */
[----:B------:R-:W3:Y:S04]  /*0560*/  LDG.E R22, desc[UR4][R20.64+0x8] ;  /* 0x0000080414167981 */ /* 0x000ee8000c1e1900 */
[----:B------:R-:W4:Y:S04]  /*0570*/  LDG.E R7, desc[UR4][R26.64] ;  /* 0x000000041a077981 */ /* 0x000f28000c1e1900 */
[----:B------:R-:W4:Y:S04]  /*0580*/  LDG.E R18, desc[UR4][R20.64+0xc] ;  /* 0x00000c0414127981 */ /* 0x000f28000c1e1900 */
[----:B------:R-:W4:Y:S01]  /*0590*/  LDG.E R11, desc[UR4][R26.64+0x18] ;  /* 0x000018041a0b7981 */ /* 0x000f22000c1e1900 */
[----:B-----5:R-:W-:-:S03]  /*05a0*/  IMAD R19, R28, R19, R23 ;  /* 0x000000131c137224 */ /* 0x020fc600078e0217 */
[----:B------:R-:W5:Y:S01]  /*05b0*/  LDG.E R23, desc[UR4][R20.64+0x10] ;  /* 0x0000100414177981 */ /* 0x000f62000c1e1900 */
[----:B--2---:R-:W-:-:S03]  /*05c0*/  IMAD R8, R9, R8, R19 ;  /* 0x0000000809087224 */ /* 0x004fc600078e0213 */
[----:B------:R3:W2:Y:S04]  /*05d0*/  LDG.E R19, desc[UR4][R20.64+0x18] ;  /* 0x0000180414137981 */ /* 0x0006a8000c1e1900 */
[----:B------:R-:W2:Y:S01]  /*05e0*/  LDG.E R9, desc[UR4][R26.64+0x10] ;  /* 0x000010041a097981 */ /* 0x000ea2000c1e1900 */
[----:B---3--:R-:W-:-:S04]  /*05f0*/  IMAD.WIDE R20, R22, 0x4, R16 ;  /* 0x0000000416147825 */ /* 0x008fc800078e0210 */
[----:B----4-:R-:W-:Y:S02]  /*0600*/  IMAD R7, R7, R6, R8 ;  /* 0x0000000607077224 */ /* 0x010fe400078e0208 */
[----:B------:R-:W3:Y:S02]  /*0610*/  LDG.E R8, desc[UR4][R26.64+0xc] ;  /* 0x00000c041a087981 */ /* 0x000ee4000c1e1900 */
[----:B------:R-:W-:Y:S02]  /*0620*/  IMAD R6, R24, R10, R7 ;  /* 0x0000000a18067224 */ /* 0x000fe400078e0207 */
[----:B------:R-:W4:Y:S04]  /*0630*/  LDG.E R7, desc[UR4][R26.64+0x8] ;  /* 0x000008041a077981 */ /* 0x000f28000c1e1900 */
[----:B------:R-:W3:Y:S04]  /*0640*/  LDG.E R10, desc[UR4][R26.64+0x14] ;  /* 0x000014041a0a7981 */ /* 0x000ee8000c1e1900 */
[----:B------:R-:W3:Y:S01]  /*0650*/  LDG.E R26, desc[UR4][R26.64+0x1c] ;  /* 0x00001c041a1a7981 */ /* 0x000ee2000c1e1900 */
[----:B------:R-:W-:-:S06]  /*0660*/  IMAD.WIDE R24, R25, 0x4, R16 ;  /* 0x0000000419187825 */ /* 0x000fcc00078e0210 */
[----:B------:R-:W3:Y:S04]  /*0670*/  LDG.E R25, desc[UR4][R24.64] ;  /* 0x0000000418197981 */ /* 0x000ee8000c1e1900 */
[----:B------:R0:W4:Y:S02]  /*0680*/  LDG.E R27, desc[UR4][R20.64] ;  /* 0x00000004141b7981 */ /* 0x000124000c1e1900 */
[----:B0-----:R-:W-:-:S06]  /*0690*/  IMAD.WIDE R20, R18, 0x4, R16 ;  /* 0x0000000412147825 */ /* 0x001fcc00078e0210 */
[----:B------:R-:W3:Y:S01]  /*06a0*/  LDG.E R21, desc[UR4][R20.64] ;  /* 0x0000000414157981 */ /* 0x000ee2000c1e1900 */
[----:B-----5:R-:W-:-:S06]  /*06b0*/  IMAD.WIDE R22, R23, 0x4, R16 ;  /* 0x0000000417167825 */ /* 0x020fcc00078e0210 */
[----:B------:R-:W5:Y:S01]  /*06c0*/  LDG.E R22, desc[UR4][R22.64] ;  /* 0x0000000416167981 */ /* 0x000f62000c1e1900 */
[----:B--2---:R-:W-:-:S04]  /*06d0*/  IMAD.WIDE R18, R19, 0x4, R16 ;  /* 0x0000000413127825 */ /* 0x004fc800078e0210 */
[----:B------:R-:W-:Y:S02]  /*06e0*/  IMAD.WIDE R16, R29, 0x4, R16 ;  /* 0x000000041d107825 */ /* 0x000fe400078e0210 */
[----:B------:R-:W2:Y:S04]  /*06f0*/  LDG.E R18, desc[UR4][R18.64] ;  /* 0x0000000412127981 */ /* 0x000ea8000c1e1900 */
[----:B------:R-:W2:Y:S01]  /*0700*/  LDG.E R16, desc[UR4][R16.64] ;  /* 0x0000000410107981 */ /* 0x000ea2000c1e1900 */
[----:B------:R-:W-:-:S04]  /*0710*/  IADD3 R2, PT, PT, R2, 0x10, RZ ;  /* 0x0000001002027810 */ /* 0x000fc80007ffe0ff */
[----:B------:R-:W-:Y:S02]  /*0720*/  ISETP.NE.AND P1, PT, R2, RZ, PT ;  /* 0x000000ff0200720c */ /* 0x000fe40003f25270 */
[----:B------:R-:W-:Y:S01]  /*0730*/  IADD3 R3, PT, PT, R3, 0x10, RZ ;  /* 0x0000001003037810 */ /* 0x000fe20007ffe0ff */
[----:B----4-:R-:W-:-:S04]  /*0740*/  IMAD R6, R7, R27, R6 ;  /* 0x0000001b07067224 */ /* 0x010fc800078e0206 */
[----:B---3--:R-:W-:-:S04]  /*0750*/  IMAD R6, R8, R21, R6 ;  /* 0x0000001508067224 */ /* 0x008fc800078e0206 */
[----:B-----5:R-:W-:-:S04]  /*0760*/  IMAD R6, R9, R22, R6 ;  /* 0x0000001609067224 */ /* 0x020fc800078e0206 */
[----:B------:R-:W-:-:S04]  /*0770*/  IMAD R6, R10, R25, R6 ;  /* 0x000000190a067224 */ /* 0x000fc800078e0206 */
[----:B--2---:R-:W-:-:S04]  /*0780*/  IMAD R11, R11, R18, R6 ;  /* 0x000000120b0b7224 */ /* 0x004fc800078e0206 */
[----:B------:R-:W-:Y:S01]  /*0790*/  IMAD R22, R26, R16, R11 ;  /* 0x000000101a167224 */ /* 0x000fe200078e020b */
[----:B------:R-:W-:Y:S06]  /*07a0*/  @P1 BRA `(.L_x_4) ;  /* 0xfffffff800a41947 */ /* 0x000fec000383ffff */
.L_x_3:
[----:B------:R-:W-:Y:S05]  /*07b0*/  BSYNC.RECONVERGENT B1 ;  /* 0x0000000000017941 */ /* 0x000fea0003800200 */
.L_x_2:
[----:B------:R-:W-:Y:S05]  /*07c0*/  @!P0 BRA `(.L_x_1) ;  /* 0x0000000400948947 */ /* 0x000fea0003800000 */
[----:B------:R-:W-:Y:S01]  /*07d0*/  ISETP.GE.U32.AND P0, PT, R5, 0x8, PT ;  /* 0x000000080500780c */ /* 0x000fe20003f06070 */
[----:B------:R-:W-:Y:S01]  /*07e0*/  BSSY.RECONVERGENT B1, `(.L_x_5) ;  /* 0x0000032000017945 */ /* 0x000fe20003800200 */
[----:B------:R-:W-:-:S04]  /*07f0*/  LOP3.LUT R25, R4, 0x7, RZ, 0xc0, !PT ;  /* 0x0000000704197812 */ /* 0x000fc800078ec0ff */
[----:B------:R-:W-:-:S07]  /*0800*/  ISETP.NE.AND P1, PT, R25, RZ, PT ;  /* 0x000000ff1900720c */ /* 0x000fce0003f25270 */
[----:B------:R-:W-:Y:S06]  /*0810*/  @!P0 BRA `(.L_x_6) ;  /* 0x0000000000b88947 */ /* 0x000fec0003800000 */
[----:B------:R-:W0:Y:S08]  /*0820*/  LDC.64 R18, c[0x0][0x390] ;  /* 0x0000e400ff127b82 */ /* 0x000e300000000a00 */
[----:B------:R-:W1:Y:S08]  /*0830*/  LDC.64 R8, c[0x0][0x3a0] ;  /* 0x0000e800ff087b82 */ /* 0x000e700000000a00 */
[----:B------:R-:W2:Y:S01]  /*0840*/  LDC.64 R6, c[0x0][0x398] ;  /* 0x0000e600ff067b82 */ /* 0x000ea20000000a00 */
[----:B0-----:R-:W-:-:S05]  /*0850*/  IMAD.WIDE R18, R3, 0x4, R18 ;  /* 0x0000000403127825 */ /* 0x001fca00078e0212 */
[----:B------:R-:W1:Y:S04]  /*0860*/  LDG.E R29, desc[UR4][R18.64] ;  /* 0x00000004121d7981 */ /* 0x000e68000c1e1900 */
[----:B------:R-:W3:Y:S04]  /*0870*/  LDG.E R27, desc[UR4][R18.64+0x4] ;  /* 0x00000404121b7981 */ /* 0x000ee8000c1e1900 */
[----:B------:R-:W4:Y:S04]  /*0880*/  LDG.E R23, desc[UR4][R18.64+0x8] ;  /* 0x0000080412177981 */ /* 0x000f28000c1e1900 */
[----:B------:R-:W5:Y:S04]  /*0890*/  LDG.E R11, desc[UR4][R18.64+0xc] ;  /* 0x00000c04120b7981 */ /* 0x000f68000c1e1900 */
[----:B------:R-:W5:Y:S04]  /*08a0*/  LDG.E R13, desc[UR4][R18.64+0x10] ;  /* 0x00001004120d7981 */ /* 0x000f68000c1e1900 */
[----:B------:R-:W5:Y:S04]  /*08b0*/  LDG.E R15, desc[UR4][R18.64+0x14] ;  /* 0x00001404120f7981 */ /* 0x000f68000c1e1900 */
[----:B------:R-:W5:Y:S04]  /*08c0*/  LDG.E R17, desc[UR4][R18.64+0x18] ;  /* 0x0000180412117981 */ /* 0x000f68000c1e1900 */
[----:B------:R4:W5:Y:S01]  /*08d0*/  LDG.E R21, desc[UR4][R18.64+0x1c] ;  /* 0x00001c0412157981 */ /* 0x000962000c1e1900 */
[----:B--2---:R-:W-:-:S05]  /*08e0*/  IMAD.WIDE R6, R3, 0x4, R6 ;  /* 0x0000000403067825 */ /* 0x004fca00078e0206 */
[----:B------:R-:W2:Y:S04]  /*08f0*/  LDG.E R2, desc[UR4][R6.64] ;  /* 0x0000000406027981 */ /* 0x000ea8000c1e1900 */
[----:B------:R-:W2:Y:S01]  /*0900*/  LDG.E R24, desc[UR4][R6.64+0x8] ;  /* 0x0000080406187981 */ /* 0x000ea2000c1e1900 */
[----:B-1----:R-:W-:-:S04]  /*0910*/  IMAD.WIDE R28, R29, 0x4, R8 ;  /* 0x000000041d1c7825 */ /* 0x002fc800078e0208 */
[--C-:B---3--:R-:W-:Y:S01]  /*0920*/  IMAD.WIDE R26, R27, 0x4, R8.reuse ;  /* 0x000000041b1a7825 */ /* 0x108fe200078e0208 */
[----:B------:R-:W2:Y:S03]  /*0930*/  LDG.E R5, desc[UR4][R28.64] ;  /* 0x000000041c057981 */ /* 0x000ea6000c1e1900 */
[--C-:B----4-:R-:W-:Y:S01]  /*0940*/  IMAD.WIDE R18, R23, 0x4, R8.reuse ;  /* 0x0000000417127825 */ /* 0x110fe200078e0208 */
[----:B------:R-:W3:Y:S04]  /*0950*/  LDG.E R20, desc[UR4][R26.64] ;  /* 0x000000041a147981 */ /* 0x000ee8000c1e1900 */
[----:B------:R-:W3:Y:S01]  /*0960*/  LDG.E R23, desc[UR4][R6.64+0x4] ;  /* 0x0000040406177981 */ /* 0x000ee2000c1e1900 */
[----:B-----5:R-:W-:-:S03]  /*0970*/  IMAD.WIDE R10, R11, 0x4, R8 ;  /* 0x000000040b0a7825 */ /* 0x020fc600078e0208 */
[----:B------:R-:W4:Y:S01]  /*0980*/  LDG.E R19, desc[UR4][R18.64] ;  /* 0x0000000412137981 */ /* 0x000f22000c1e1900 */
[----:B------:R-:W-:-:S03]  /*0990*/  IMAD.WIDE R12, R13, 0x4, R8 ;  /* 0x000000040d0c7825 */ /* 0x000fc600078e0208 */
[----:B------:R-:W5:Y:S01]  /*09a0*/  LDG.E R11, desc[UR4][R10.64] ;  /* 0x000000040a0b7981 */ /* 0x000f62000c1e1900 */
[----:B------:R-:W-:-:S03]  /*09b0*/  IMAD.WIDE R14, R15, 0x4, R8 ;  /* 0x000000040f0e7825 */ /* 0x000fc600078e0208 */
[----:B------:R-:W5:Y:S01]  /*09c0*/  LDG.E R28, desc[UR4][R6.64+0xc] ;  /* 0x00000c04061c7981 */ /* 0x000f62000c1e1900 */
[----:B------:R-:W-:-:S03]  /*09d0*/  IMAD.WIDE R16, R17, 0x4, R8 ;  /* 0x0000000411107825 */ /* 0x000fc600078e0208 */
[----:B------:R-:W5:Y:S04]  /*09e0*/  LDG.E R12, desc[UR4][R12.64] ;  /* 0x000000040c0c7981 */ /* 0x000f68000c1e1900 */
[----:B------:R-:W5:Y:S01]  /*09f0*/  LDG.E R29, desc[UR4][R6.64+0x10] ;  /* 0x00001004061d7981 */ /* 0x000f62000c1e1900 */
[----:B------:R-:W-:-:S03]  /*0a00*/  IMAD.WIDE R8, R21, 0x4, R8 ;  /* 0x0000000415087825 */ /* 0x000fc600078e0208 */
[----:B------:R-:W5:Y:S04]  /*0a10*/  LDG.E R15, desc[UR4][R14.64] ;  /* 0x000000040e0f7981 */ /* 0x000f68000c1e1900 */
[----:B------:R-:W5:Y:S04]  /*0a20*/  LDG.E R26, desc[UR4][R6.64+0x14] ;  /* 0x00001404061a7981 */ /* 0x000f68000c1e1900 */
[----:B------:R-:W5:Y:S04]  /*0a30*/  LDG.E R16, desc[UR4][R16.64] ;  /* 0x0000000410107981 */ /* 0x000f68000c1e1900 */
[----:B------:R-:W5:Y:S04]  /*0a40*/  LDG.E R21, desc[UR4][R6.64+0x18] ;  /* 0x0000180406157981 */ /* 0x000f68000c1e1900 */
[----:B------:R-:W5:Y:S04]  /*0a50*/  LDG.E R10, desc[UR4][R6.64+0x1c] ;  /* 0x00001c04060a7981 */ /* 0x000f68000c1e1900 */
[----:B------:R-:W5:Y:S01]  /*0a60*/  LDG.E R8, desc[UR4][R8.64] ;  /* 0x0000000408087981 */ /* 0x000f62000c1e1900 */
[----:B------:R-:W-:Y:S01]  /*0a70*/  IADD3 R3, PT, PT, R3, 0x8, RZ ;  /* 0x0000000803037810 */ /* 0x000fe20007ffe0ff */
[----:B--2---:R-:W-:-:S04]  /*0a80*/  IMAD R2, R2, R5, R22 ;  /* 0x0000000502027224 */ /* 0x004fc800078e0216 */
[----:B---3--:R-:W-:-:S04]  /*0a90*/  IMAD R2, R23, R20, R2 ;  /* 0x0000001417027224 */ /* 0x008fc800078e0202 */
[----:B----4-:R-:W-:-:S04]  /*0aa0*/  IMAD R2, R24, R19, R2 ;  /* 0x0000001318027224 */ /* 0x010fc800078e0202 */
[----:B-----5:R-:W-:-:S04]  /*0ab0*/  IMAD R2, R28, R11, R2 ;  /* 0x0000000b1c027224 */ /* 0x020fc800078e0202 */
[----:B------:R-:W-:-:S04]  /*0ac0*/  IMAD R2, R29, R12, R2 ;  /* 0x0000000c1d027224 */ /* 0x000fc800078e0202 */
[----:B------:R-:W-:-:S04]  /*0ad0*/  IMAD R2, R26, R15, R2 ;  /* 0x0000000f1a027224 */ /* 0x000fc800078e0202 */
[----:B------:R-:W-:-:S04]  /*0ae0*/  IMAD R21, R21, R16, R2 ;  /* 0x0000001015157224 */ /* 0x000fc800078e0202 */
[----:B------:R-:W-:-:S07]  /*0af0*/  IMAD R22, R10, R8, R21 ;  /* 0x000000080a167224 */ /* 0x000fce00078e0215 */
.L_x_6:
[----:B------:R-:W-:Y:S05]  /*0b00*/  BSYNC.RECONVERGENT B1 ;  /* 0x0000000000017941 */ /* 0x000fea0003800200 */
.L_x_5:
[----:B------:R-:W-:Y:S05]  /*0b10*/  @!P1 BRA `(.L_x_1) ;  /* 0x0000000000c09947 */ /* 0x000fea0003800000 */
[----:B------:R-:W-:Y:S01]  /*0b20*/  ISETP.GE.U32.AND P0, PT, R25, 0x4, PT ;  /* 0x000000041900780c */ /* 0x000fe20003f06070 */
[----:B------:R-:W-:Y:S01]  /*0b30*/  BSSY.RECONVERGENT B1, `(.L_x_7) ;  /* 0x000001e000017945 */ /* 0x000fe20003800200 */
[----:B------:R-:W-:-:S04]  /*0b40*/  LOP3.LUT R4, R4, 0x3, RZ, 0xc0, !PT ;  /* 0x0000000304047812 */ /* 0x000fc800078ec0ff */
[----:B------:R-:W-:-:S07]  /*0b50*/  ISETP.NE.AND P1, PT, R4, RZ, PT ;  /* 0x000000ff0400720c */ /* 0x000fce0003f25270 */
[----:B------:R-:W-:Y:S06]  /*0b60*/  @!P0 BRA `(.L_x_8) ;  /* 0x0000000000688947 */ /* 0x000fec0003800000 */
[----:B------:R-:W0:Y:S08]  /*0b70*/  LDC.64 R6, c[0x0][0x390] ;  /* 0x0000e400ff067b82 */ /* 0x000e300000000a00 */
[----:B------:R-:W1:Y:S01]  /*0b80*/  LDC.64 R8, c[0x0][0x398] ;  /* 0x0000e600ff087b82 */ /* 0x000e620000000a00 */
[----:B0-----:R-:W-:-:S07]  /*0b90*/  IMAD.WIDE R10, R3, 0x4, R6 ;  /* 0x00000004030a7825 */ /* 0x001fce00078e0206 */
[----:B------:R-:W0:Y:S01]  /*0ba0*/  LDC.64 R6, c[0x0][0x3a0] ;  /* 0x0000e800ff067b82 */ /* 0x000e220000000a00 */
[----:B------:R-:W0:Y:S04]  /*0bb0*/  LDG.E R13, desc[UR4][R10.64] ;  /* 0x000000040a0d7981 */ /* 0x000e28000c1e1900 */
[----:B------:R-:W2:Y:S04]  /*0bc0*/  LDG.E R15, desc[UR4][R10.64+0x4] ;  /* 0x000004040a0f7981 */ /* 0x000ea8000c1e1900 */
[----:B------:R-:W3:Y:S04]  /*0bd0*/  LDG.E R17, desc[UR4][R10.64+0x8] ;  /* 0x000008040a117981 */ /* 0x000ee8000c1e1900 */
[----:B------:R-:W4:Y:S01]  /*0be0*/  LDG.E R19, desc[UR4][R10.64+0xc] ;  /* 0x00000c040a137981 */ /* 0x000f22000c1e1900 */
[----:B-1----:R-:W-:-:S05]  /*0bf0*/  IMAD.WIDE R8, R3, 0x4, R8 ;  /* 0x0000000403087825 */ /* 0x002fca00078e0208 */
[----:B------:R-:W5:Y:S04]  /*0c00*/  LDG.E R5, desc[UR4][R8.64] ;  /* 0x0000000408057981 */ /* 0x000f68000c1e1900 */
[----:B------:R-:W5:Y:S04]  /*0c10*/  LDG.E R2, desc[UR4][R8.64+0x4] ;  /* 0x0000040408027981 */ /* 0x000f68000c1e1900 */
[----:B------:R-:W5:Y:S01]  /*0c20*/  LDG.E R11, desc[UR4][R8.64+0x8] ;  /* 0x00000804080b7981 */ /* 0x000f62000c1e1900 */
[----:B0-----:R-:W-:-:S04]  /*0c30*/  IMAD.WIDE R12, R13, 0x4, R6 ;  /* 0x000000040d0c7825 */ /* 0x001fc800078e0206 */
[--C-:B--2---:R-:W-:Y:S02]  /*0c40*/  IMAD.WIDE R14, R15, 0x4, R6.reuse ;  /* 0x000000040f0e7825 */ /* 0x104fe400078e0206 */
[----:B------:R-:W5:Y:S02]  /*0c50*/  LDG.E R12, desc[UR4][R12.64] ;  /* 0x000000040c0c7981 */ /* 0x000f64000c1e1900 */
[--C-:B---3--:R-:W-:Y:S02]  /*0c60*/  IMAD.WIDE R16, R17, 0x4, R6.reuse ;  /* 0x0000000411107825 */ /* 0x108fe400078e0206 */
[----:B------:R-:W2:Y:S02]  /*0c70*/  LDG.E R14, desc[UR4][R14.64] ;  /* 0x000000040e0e7981 */ /* 0x000ea4000c1e1900 */
[----:B----4-:R-:W-:Y:S02]  /*0c80*/  IMAD.WIDE R6, R19, 0x4, R6 ;  /* 0x0000000413067825 */ /* 0x010fe400078e0206 */
[----:B------:R-:W3:Y:S04]  /*0c90*/  LDG.E R16, desc[UR4][R16.64] ;  /* 0x0000000410107981 */ /* 0x000ee8000c1e1900 */
[----:B------:R-:W4:Y:S04]  /*0ca0*/  LDG.E R19, desc[UR4][R8.64+0xc] ;  /* 0x00000c0408137981 */ /* 0x000f28000c1e1900 */
[----:B------:R-:W4:Y:S01]  /*0cb0*/  LDG.E R6, desc[UR4][R6.64] ;  /* 0x0000000406067981 */ /* 0x000f22000c1e1900 */
[----:B------:R-:W-:Y:S01]  /*0cc0*/  IADD3 R3, PT, PT, R3, 0x4, RZ ;  /* 0x0000000403037810 */ /* 0x000fe20007ffe0ff */
[----:B-----5:R-:W-:-:S04]  /*0cd0*/  IMAD R5, R5, R12, R22 ;  /* 0x0000000c05057224 */ /* 0x020fc800078e0216 */
[----:B--2---:R-:W-:-:S04]  /*0ce0*/  IMAD R2, R2, R14, R5 ;  /* 0x0000000e02027224 */ /* 0x004fc800078e0205 */
[----:B---3--:R-:W-:-:S04]  /*0cf0*/  IMAD R2, R11, R16, R2 ;  /* 0x000000100b027224 */ /* 0x008fc800078e0202 */
[----:B----4-:R-:W-:-:S07]  /*0d00*/  IMAD R22, R19, R6, R2 ;  /* 0x0000000613167224 */ /* 0x010fce00078e0202 */
.L_x_8:
[----:B------:R-:W-:Y:S05]  /*0d10*/  BSYNC.RECONVERGENT B1 ;  /* 0x0000000000017941 */ /* 0x000fea0003800200 */
.L_x_7:
[----:B------:R-:W-:Y:S05]  /*0d20*/  @!P1 BRA `(.L_x_1) ;  /* 0x00000000003c9947 */ /* 0x000fea0003800000 */
[----:B------:R-:W0:Y:S01]  /*0d30*/  LDC.64 R14, c[0x0][0x3a0] ;  /* 0x0000e800ff0e7b82 */ /* 0x000e220000000a00 */
[----:B------:R-:W-:-:S07]  /*0d40*/  IADD3 R2, PT, PT, -R4, RZ, RZ ;  /* 0x000000ff04027210 */ /* 0x000fce0007ffe1ff */
[----:B------:R-:W1:Y:S08]  /*0d50*/  LDC.64 R10, c[0x0][0x390] ;  /* 0x0000e400ff0a7b82 */ /* 0x000e700000000a00 */
[----:B------:R-:W2:Y:S02]  /*0d60*/  LDC.64 R12, c[0x0][0x398] ;  /* 0x0000e600ff0c7b82 */ /* 0x000ea40000000a00 */
.L_x_9:
[----:B-1----:R-:W-:-:S06]  /*0d70*/  IMAD.WIDE R4, R3, 0x4, R10 ;  /* 0x0000000403047825 */ /* 0x002fcc00078e020a */
[----:B------:R-:W0:Y:S01]  /*0d80*/  LDG.E R5, desc[UR4][R4.64] ;  /* 0x0000000404057981 */ /* 0x000e22000c1e1900 */
[----:B--2---:R-:W-:-:S06]  /*0d90*/  IMAD.WIDE R6, R3, 0x4, R12 ;  /* 0x0000000403067825 */ /* 0x004fcc00078e020c */
[----:B------:R-:W2:Y:S01]  /*0da0*/  LDG.E R7, desc[UR4][R6.64] ;  /* 0x0000000406077981 */ /* 0x000ea2000c1e1900 */
[----:B------:R-:W-:Y:S01]  /*0db0*/  IADD3 R2, PT, PT, R2, 0x1, RZ ;  /* 0x0000000102027810 */ /* 0x000fe20007ffe0ff */
[----:B0-----:R-:W-:-:S06]  /*0dc0*/  IMAD.WIDE R8, R5, 0x4, R14 ;  /* 0x0000000405087825 */ /* 0x001fcc00078e020e */
[----:B------:R-:W2:Y:S01]  /*0dd0*/  LDG.E R8, desc[UR4][R8.64] ;  /* 0x0000000408087981 */ /* 0x000ea2000c1e1900 */
[----:B------:R-:W-:Y:S02]  /*0de0*/  ISETP.NE.AND P0, PT, R2, RZ, PT ;  /* 0x000000ff0200720c */ /* 0x000fe40003f05270 */
[----:B------:R-:W-:Y:S01]  /*0df0*/  IADD3 R3, PT, PT, R3, 0x1, RZ ;  /* 0x0000000103037810 */ /* 0x000fe20007ffe0ff */
[----:B--2---:R-:W-:-:S10]  /*0e00*/  IMAD R22, R7, R8, R22 ;  /* 0x0000000807167224 */ /* 0x004fd400078e0216 */
[----:B------:R-:W-:Y:S05]  /*0e10*/  @P0 BRA `(.L_x_9) ;  /* 0xfffffffc00d40947 */ /* 0x000fea000383ffff */
.L_x_1:
[----:B------:R-:W-:Y:S05]  /*0e20*/  BSYNC.RECONVERGENT B0 ;  /* 0x0000000000007941 */ /* 0x000fea0003800200 */
.L_x_0:
[----:B------:R-:W0:Y:S02]  /*0e30*/  LDC.64 R2, c[0x0][0x3a8] ;  /* 0x0000ea00ff027b82 */ /* 0x000e240000000a00 */
[----:B0-----:R-:W-:-:S05]  /*0e40*/  IMAD.WIDE R2, R0, 0x4, R2 ;  /* 0x0000000400027825 */ /* 0x001fca00078e0202 */
[----:B------:R-:W2:Y:S02]  /*0e50*/  LDG.E R5, desc[UR4][R2.64] ;  /* 0x0000000402057981 */ /* 0x000ea4000c1e1900 */
[----:B--2---:R-:W-:-:S05]  /*0e60*/  IADD3 R5, PT, PT, R5, R22, RZ ;  /* 0x0000001605057210 */ /* 0x004fca0007ffe0ff */
[----:B------:R-:W-:Y:S01]  /*0e70*/  STG.E desc[UR4][R2.64], R5 ;  /* 0x0000000502007986 */ /* 0x000fe2000c101904 */
[----:B------:R-:W-:Y:S05]  /*0e80*/  EXIT ;  /* 0x000000000000794d */ /* 0x000fea0003800000 */
.L_x_10:
[----:B------:R-:W-:-:S00]  /*0e90*/  BRA `(.L_x_10) ;  /* 0xfffffffc00fc7947 */ /* 0x000fc0000383ffff */
[----:B------:R-:W-:-:S00]  /*0ea0*/  NOP ;  /* 0x0000000000007918 */ /* 0x000fc00000000000 */
        /* <DEDUP_REMOVED lines=13> */
.L_x_11:


//--------------------- .nv.shared.reserved.0     --------------------------
	.section	.nv.shared.reserved.0,"aw",@nobits
	.weak		__nv_reservedSMEM_offset_0_alias
	.size		__nv_reservedSMEM_offset_0_alias, 0, 64
	.other		__nv_reservedSMEM_offset_0_alias,@"STO_CUDA_RESERVED_SHARED STV_DEFAULT"
__nv_reservedSMEM_offset_0_alias:
	.zero		0
	.zero		64


//--------------------- .nv.constant0._Z12csr_multiplyPiS_S_S_S_S_ --------------------------
	.section	.nv.constant0._Z12csr_multiplyPiS_S_S_S_S_,"a",@progbits
	.sectionflags	@""
	.align	4
.nv.constant0._Z12csr_multiplyPiS_S_S_S_S_:
	.zero		944


//--------------------- SYMBOLS --------------------------

	.type		.nv.reservedSmem.offset0,@object
	.size		.nv.reservedSmem.offset0,0x4
